	.headerflags	@"EF_CUDA_TEXMODE_UNIFIED EF_CUDA_64BIT_ADDRESS EF_CUDA_ACCELERATORS EF_CUDA_SM90 EF_CUDA_VIRTUAL_SM(EF_CUDA_SM90)"
	.elftype	@"ET_EXEC"


//--------------------- .nv.info                  --------------------------
	.section	.nv.info,"",@"SHT_CUDA_INFO"
	.align	4


	//----- nvinfo : EIATTR_REGCOUNT
	.align		4
        /*0000*/ 	.byte	0x04, 0x2f
        /*0002*/ 	.short	(.L_3 - .L_2)
	.align		4
.L_2:
        /*0004*/ 	.word	index@(triton_poi_fused__native_batch_norm_legit_no_training_add_convolution_3)
        /*0008*/ 	.word	0x0000001d


	//----- nvinfo : EIATTR_MIN_STACK_SIZE
	.align		4
.L_3:
        /*000c*/ 	.byte	0x04, 0x12
        /*000e*/ 	.short	(.L_5 - .L_4)
	.align		4
.L_4:
        /*0010*/ 	.word	index@(triton_poi_fused__native_batch_norm_legit_no_training_add_convolution_3)
        /*0014*/ 	.word	0x00000000


	//----- nvinfo : EIATTR_FRAME_SIZE
	.align		4
.L_5:
        /*0018*/ 	.byte	0x04, 0x11
        /*001a*/ 	.short	(.L_7 - .L_6)
	.align		4
.L_6:
        /*001c*/ 	.word	index@(triton_poi_fused__native_batch_norm_legit_no_training_add_convolution_3)
        /*0020*/ 	.word	0x00000000


	//----- nvinfo : EIATTR_MIN_STACK_SIZE
	.align		4
.L_7:
        /*0024*/ 	.byte	0x04, 0x12
        /*0026*/ 	.short	(.L_9 - .L_8)
	.align		4
.L_8:
        /*0028*/ 	.word	index@(triton_poi_fused__native_batch_norm_legit_no_training_add_convolution_3)
        /*002c*/ 	.word	0x00000000
.L_9:


//--------------------- .nv.info.triton_poi_fused__native_batch_norm_legit_no_training_add_convolution_3 --------------------------
	.section	.nv.info.triton_poi_fused__native_batch_norm_legit_no_training_add_convolution_3,"",@"SHT_CUDA_INFO"
	.sectionflags	@""
	.align	4


	//----- nvinfo : EIATTR_CUDA_API_VERSION
	.align		4
        /*0000*/ 	.byte	0x04, 0x37
        /*0002*/ 	.short	(.L_11 - .L_10)
.L_10:
        /*0004*/ 	.word	0x0000007c


	//----- nvinfo : EIATTR_KPARAM_INFO
	.align		4
.L_11:
        /*0008*/ 	.byte	0x04, 0x17
        /*000a*/ 	.short	(.L_13 - .L_12)
.L_12:
        /*000c*/ 	.word	0x00000000
        /*0010*/ 	.short	0x0008
        /*0012*/ 	.short	0x0040
        /*0014*/ 	.byte	0x00, 0xf0, 0x11, 0x00


	//----- nvinfo : EIATTR_KPARAM_INFO
	.align		4
.L_13:
        /*0018*/ 	.byte	0x04, 0x17
        /*001a*/ 	.short	(.L_15 - .L_14)
.L_14:
        /*001c*/ 	.word	0x00000000
        /*0020*/ 	.short	0x0007
        /*0022*/ 	.short	0x0038
        /*0024*/ 	.byte	0x00, 0xf4, 0x21, 0x00


	//----- nvinfo : EIATTR_KPARAM_INFO
	.align		4
.L_15:
        /*0028*/ 	.byte	0x04, 0x17
        /*002a*/ 	.short	(.L_17 - .L_16)
.L_16:
        /*002c*/ 	.word	0x00000000
        /*0030*/ 	.short	0x0006
        /*0032*/ 	.short	0x0030
        /*0034*/ 	.byte	0x00, 0xf4, 0x21, 0x00


	//----- nvinfo : EIATTR_KPARAM_INFO
	.align		4
.L_17:
        /*0038*/ 	.byte	0x04, 0x17
        /*003a*/ 	.short	(.L_19 - .L_18)
.L_18:
        /*003c*/ 	.word	0x00000000
        /*0040*/ 	.short	0x0005
        /*0042*/ 	.short	0x0028
        /*0044*/ 	.byte	0x00, 0xf4, 0x21, 0x00


	//----- nvinfo : EIATTR_KPARAM_INFO
	.align		4
.L_19:
        /*0048*/ 	.byte	0x04, 0x17
        /*004a*/ 	.short	(.L_21 - .L_20)
.L_20:
        /*004c*/ 	.word	0x00000000
        /*0050*/ 	.short	0x0004
        /*0052*/ 	.short	0x0020
        /*0054*/ 	.byte	0x00, 0xf4, 0x21, 0x00


	//----- nvinfo : EIATTR_KPARAM_INFO
	.align		4
.L_21:
        /*0058*/ 	.byte	0x04, 0x17
        /*005a*/ 	.short	(.L_23 - .L_22)
.L_22:
        /*005c*/ 	.word	0x00000000
        /*0060*/ 	.short	0x0003
        /*0062*/ 	.short	0x0018
        /*0064*/ 	.byte	0x00, 0xf4, 0x21, 0x00


	//----- nvinfo : EIATTR_KPARAM_INFO
	.align		4
.L_23:
        /*0068*/ 	.byte	0x04, 0x17
        /*006a*/ 	.short	(.L_25 - .L_24)
.L_24:
        /*006c*/ 	.word	0x00000000
        /*0070*/ 	.short	0x0002
        /*0072*/ 	.short	0x0010
        /*0074*/ 	.byte	0x00, 0xf4, 0x21, 0x00


	//----- nvinfo : EIATTR_KPARAM_INFO
	.align		4
.L_25:
        /*0078*/ 	.byte	0x04, 0x17
        /*007a*/ 	.short	(.L_27 - .L_26)
.L_26:
        /*007c*/ 	.word	0x00000000
        /*0080*/ 	.short	0x0001
        /*0082*/ 	.short	0x0008
        /*0084*/ 	.byte	0x00, 0xf4, 0x21, 0x00


	//----- nvinfo : EIATTR_KPARAM_INFO
	.align		4
.L_27:
        /*0088*/ 	.byte	0x04, 0x17
        /*008a*/ 	.short	(.L_29 - .L_28)
.L_28:
        /*008c*/ 	.word	0x00000000
        /*0090*/ 	.short	0x0000
        /*0092*/ 	.short	0x0000
        /*0094*/ 	.byte	0x00, 0xf4, 0x21, 0x00


	//----- nvinfo : EIATTR_SPARSE_MMA_MASK
	.align		4
.L_29:
        /*0098*/ 	.byte	0x03, 0x50
        /*009a*/ 	.short	0x0000


	//----- nvinfo : EIATTR_MAXREG_COUNT
	.align		4
        /*009c*/ 	.byte	0x03, 0x1b
        /*009e*/ 	.short	0x00ff


	//----- nvinfo : EIATTR_EXIT_INSTR_OFFSETS
	.align		4
        /*00a0*/ 	.byte	0x04, 0x1c
        /*00a2*/ 	.short	(.L_31 - .L_30)


	//   ....[0]....
.L_30:
        /*00a4*/ 	.word	0x00000460


	//----- nvinfo : EIATTR_REQNTID
	.align		4
.L_31:
        /*00a8*/ 	.byte	0x04, 0x10
        /*00aa*/ 	.short	(.L_33 - .L_32)
.L_32:
        /*00ac*/ 	.word	0x00000080
        /*00b0*/ 	.word	0x00000001
        /*00b4*/ 	.word	0x00000001


	//----- nvinfo : EIATTR_CBANK_PARAM_SIZE
	.align		4
.L_33:
        /*00b8*/ 	.byte	0x03, 0x19
        /*00ba*/ 	.short	0x0044


	//----- nvinfo : EIATTR_PARAM_CBANK
	.align		4
        /*00bc*/ 	.byte	0x04, 0x0a
        /*00be*/ 	.short	(.L_35 - .L_34)
	.align		4
.L_34:
        /*00c0*/ 	.word	index@(.nv.constant0.triton_poi_fused__native_batch_norm_legit_no_training_add_convolution_3)
        /*00c4*/ 	.short	0x0210
        /*00c6*/ 	.short	0x0044


	//----- nvinfo : EIATTR_SW_WAR
	.align		4
.L_35:
        /*00c8*/ 	.byte	0x04, 0x36
        /*00ca*/ 	.short	(.L_37 - .L_36)
.L_36:
        /*00cc*/ 	.word	0x00000008
.L_37:


//--------------------- .nv.callgraph             --------------------------
	.section	.nv.callgraph,"",@"SHT_CUDA_CALLGRAPH"
	.align	4
	.sectionentsize	8
	.align		4
        /*0000*/ 	.word	0x00000000
	.align		4
        /*0004*/ 	.word	0xffffffff
	.align		4
        /*0008*/ 	.word	0x00000000
	.align		4
        /*000c*/ 	.word	0xfffffffe
	.align		4
        /*0010*/ 	.word	0x00000000
	.align		4
        /*0014*/ 	.word	0xfffffffd
	.align		4
        /*0018*/ 	.word	0x00000000
	.align		4
        /*001c*/ 	.word	0xfffffffc


//--------------------- .nv.constant4             --------------------------
	.section	.nv.constant4,"a",@progbits
	.align	8
	.align		8
.nv.constant4:
        /*0000*/ 	.dword	_$_str
	.align		8
        /*0008*/ 	.dword	_$_str_$_2


//--------------------- .text.triton_poi_fused__native_batch_norm_legit_no_training_add_convolution_3 --------------------------
	.section	.text.triton_poi_fused__native_batch_norm_legit_no_training_add_convolution_3,"ax",@progbits
	.align	128
        .global         triton_poi_fused__native_batch_norm_legit_no_training_add_convolution_3
        .type           triton_poi_fused__native_batch_norm_legit_no_training_add_convolution_3,@function
        .size           triton_poi_fused__native_batch_norm_legit_no_training_add_convolution_3,(.L_x_1 - triton_poi_fused__native_batch_norm_legit_no_training_add_convolution_3)
        .other          triton_poi_fused__native_batch_norm_legit_no_training_add_convolution_3,@"STO_CUDA_ENTRY STV_DEFAULT"
triton_poi_fused__native_batch_norm_legit_no_training_add_convolution_3:
.text.triton_poi_fused__native_batch_norm_legit_no_training_add_convolution_3:
[----:B------:R-:W-:Y:S01]  /*0000*/  LDC R1, c[0x0][0x28] ;  /* 0x00000a00ff017b82 */ /* 0x000fe20000000800 */
[----:B------:R-:W1:Y:S07]  /*0010*/  S2R R0, SR_TID.X ;  /* 0x0000000000007919 */ /* 0x000e6e0000002100 */
[----:B------:R-:W2:Y:S01]  /*0020*/  LDC.64 R8, c[0x0][0x228] ;  /* 0x00008a00ff087b82 */ /* 0x000ea20000000a00 */
[----:B------:R-:W-:Y:S01]  /*0030*/  ULDC.64 UR4, c[0x0][0x208] ;  /* 0x0000820000047ab9 */ /* 0x000fe20000000a00 */
[----:B------:R-:W3:Y:S06]  /*0040*/  S2R R5, SR_CTAID.X ;  /* 0x0000000000057919 */ /* 0x000eec0000002500 */
[----:B------:R-:W4:Y:S08]  /*0050*/  LDC.64 R18, c[0x0][0x218] ;  /* 0x00008600ff127b82 */ /* 0x000f300000000a00 */
[----:B------:R-:W5:Y:S08]  /*0060*/  LDC.64 R20, c[0x0][0x220] ;  /* 0x00008800ff147b82 */ /* 0x000f700000000a00 */
[----:B------:R-:W5:Y:S01]  /*0070*/  LDC.64 R16, c[0x0][0x230] ;  /* 0x00008c00ff107b82 */ /* 0x000f620000000a00 */
[----:B-1----:R-:W-:-:S07]  /*0080*/  SHF.L.U32 R0, R0, 0x2, RZ ;  /* 0x0000000200007819 */ /* 0x002fce00000006ff */
[----:B------:R-:W1:Y:S01]  /*0090*/  LDC.64 R6, c[0x0][0x238] ;  /* 0x00008e00ff067b82 */ /* 0x000e620000000a00 */
[----:B---3--:R-:W-:Y:S02]  /*00a0*/  SHF.R.S32.HI R3, RZ, 0x16, R5 ;  /* 0x00000016ff037819 */ /* 0x008fe40000011405 */
[----:B------:R-:W-:Y:S02]  /*00b0*/  LOP3.LUT R0, R0, 0x1fc, RZ, 0xc0, !PT ;  /* 0x000001fc00007812 */ /* 0x000fe400078ec0ff */
[----:B------:R-:W-:Y:S02]  /*00c0*/  SGXT R3, R3, 0x1 ;  /* 0x000000010303781a */ /* 0x000fe40000000200 */
[----:B------:R-:W-:Y:S02]  /*00d0*/  LEA R0, R5, R0, 0x9 ;  /* 0x0000000005007211 */ /* 0x000fe400078e48ff */
[----:B------:R-:W3:Y:S02]  /*00e0*/  LDC.64 R4, c[0x0][0x240] ;  /* 0x00009000ff047b82 */ /* 0x000ee40000000a00 */
[----:B------:R-:W-:-:S04]  /*00f0*/  LEA.HI R3, R3, R0, RZ, 0x8 ;  /* 0x0000000003037211 */ /* 0x000fc800078f40ff */
[----:B------:R-:W-:-:S04]  /*0100*/  SHF.R.S32.HI R3, RZ, 0x8, R3 ;  /* 0x00000008ff037819 */ /* 0x000fc80000011403 */
[----:B------:R-:W-:-:S04]  /*0110*/  LEA.HI R2, R3, R3, RZ, 0x6 ;  /* 0x0000000303027211 */ /* 0x000fc800078f30ff */
[----:B------:R-:W-:-:S04]  /*0120*/  LOP3.LUT R2, R2, 0xffffffc0, RZ, 0xc0, !PT ;  /* 0xffffffc002027812 */ /* 0x000fc800078ec0ff */
[----:B------:R-:W-:Y:S02]  /*0130*/  IADD3 R13, R3, -R2, RZ ;  /* 0x80000002030d7210 */ /* 0x000fe40007ffe0ff */
[----:B------:R-:W1:Y:S03]  /*0140*/  LDC.64 R2, c[0x0][0x210] ;  /* 0x00008400ff027b82 */ /* 0x000e660000000a00 */
[----:B--2---:R-:W-:-:S05]  /*0150*/  IMAD.WIDE R8, R13, 0x4, R8 ;  /* 0x000000040d087825 */ /* 0x004fca00078e0208 */
[----:B------:R-:W2:Y:S01]  /*0160*/  LDG.E.EL R12, desc[UR4][R8.64] ;  /* 0x00000004080c7981 */ /* 0x000ea2000c2e1900 */
[----:B----4-:R-:W-:-:S04]  /*0170*/  IMAD.WIDE R18, R13, 0x4, R18 ;  /* 0x000000040d127825 */ /* 0x010fc800078e0212 */
[----:B-----5:R-:W-:Y:S01]  /*0180*/  IMAD.WIDE R20, R13, 0x4, R20 ;  /* 0x000000040d147825 */ /* 0x020fe200078e0214 */
[----:B------:R4:W5:Y:S04]  /*0190*/  LDG.E.EL R14, desc[UR4][R18.64] ;  /* 0x00000004120e7981 */ /* 0x000968000c2e1900 */
[----:B------:R-:W5:Y:S01]  /*01a0*/  LDG.E.EL R15, desc[UR4][R20.64] ;  /* 0x00000004140f7981 */ /* 0x000f62000c2e1900 */
[----:B01----:R-:W-:-:S05]  /*01b0*/  IMAD.WIDE R2, R0, 0x4, R2 ;  /* 0x0000000400027825 */ /* 0x003fca00078e0202 */
[----:B------:R-:W5:Y:S01]  /*01c0*/  LDG.E.128 R8, desc[UR4][R2.64] ;  /* 0x0000000402087981 */ /* 0x000f62000c1e1d00 */
[----:B------:R-:W-:-:S04]  /*01d0*/  IMAD.WIDE R22, R13, 0x4, R16 ;  /* 0x000000040d167825 */ /* 0x000fc800078e0210 */
[----:B------:R-:W-:Y:S01]  /*01e0*/  IMAD.WIDE R24, R13, 0x4, R6 ;  /* 0x000000040d187825 */ /* 0x000fe200078e0206 */
[----:B------:R-:W5:Y:S03]  /*01f0*/  LDG.E.EL R16, desc[UR4][R22.64] ;  /* 0x0000000416107981 */ /* 0x000f66000c2e1900 */
[----:B---3--:R-:W-:Y:S01]  /*0200*/  IMAD.WIDE R4, R0, 0x4, R4 ;  /* 0x0000000400047825 */ /* 0x008fe200078e0204 */
[----:B------:R-:W3:Y:S05]  /*0210*/  LDG.E.EL R17, desc[UR4][R24.64] ;  /* 0x0000000418117981 */ /* 0x000eea000c2e1900 */
[----:B------:R-:W3:Y:S01]  /*0220*/  LDG.E.128 R4, desc[UR4][R4.64] ;  /* 0x0000000404047981 */ /* 0x000ee2000c1e1d00 */
[----:B----4-:R-:W-:Y:S01]  /*0230*/  HFMA2.MMA R19, -RZ, RZ, 1.625, 0 ;  /* 0x3e800000ff137435 */ /* 0x010fe200000001ff */
[----:B--2---:R-:W-:-:S02]  /*0240*/  FADD R26, R12, 9.9999997473787516356e-06 ;  /* 0x3727c5ac0c1a7421 */ /* 0x004fc40000000000 */
[----:B------:R-:W0:Y:S02]  /*0250*/  LDC.64 R12, c[0x0][0x248] ;  /* 0x00009200ff0c7b82 */ /* 0x000e240000000a00 */
[----:B------:R-:W1:Y:S02]  /*0260*/  MUFU.SQRT R18, R26 ;  /* 0x0000001a00127308 */ /* 0x000e640000002000 */
[C---:B-1----:R-:W-:Y:S02]  /*0270*/  FSETP.GT.AND P0, PT, R18.reuse, 8.50705917302346158658e+37, PT ;  /* 0x7e8000001200780b */ /* 0x042fe40003f04000 */
[----:B------:R-:W-:-:S11]  /*0280*/  FSETP.GEU.AND P1, PT, R18, 1.175494350822287508e-38, PT ;  /* 0x008000001200780b */ /* 0x000fd60003f2e000 */
[----:B------:R-:W-:-:S04]  /*0290*/  @P0 FMUL R18, R18, 0.25 ;  /* 0x3e80000012120820 */ /* 0x000fc80000400000 */
[----:B------:R-:W-:-:S06]  /*02a0*/  @!P1 FMUL R18, R18, 16777216 ;  /* 0x4b80000012129820 */ /* 0x000fcc0000400000 */
[----:B------:R-:W1:Y:S01]  /*02b0*/  MUFU.RCP R18, R18 ;  /* 0x0000001200127308 */ /* 0x000e620000001000 */
[----:B------:R-:W-:Y:S01]  /*02c0*/  FSEL R19, R19, 1, P0 ;  /* 0x3f80000013137808 */ /* 0x000fe20000000000 */
[--C-:B-----5:R-:W-:Y:S01]  /*02d0*/  FADD R10, R10, R14.reuse ;  /* 0x0000000e0a0a7221 */ /* 0x120fe20000000000 */
[--C-:B------:R-:W-:Y:S01]  /*02e0*/  FADD R9, R9, R14.reuse ;  /* 0x0000000e09097221 */ /* 0x100fe20000000000 */
[--C-:B------:R-:W-:Y:S02]  /*02f0*/  FADD R8, R8, R14.reuse ;  /* 0x0000000e08087221 */ /* 0x100fe40000000000 */
[----:B------:R-:W-:Y:S01]  /*0300*/  @!P1 FMUL R19, R19, 16777216 ;  /* 0x4b80000013139820 */ /* 0x000fe20000400000 */
[----:B------:R-:W-:Y:S01]  /*0310*/  FADD R11, R11, R14 ;  /* 0x0000000e0b0b7221 */ /* 0x000fe20000000000 */
[C---:B------:R-:W-:Y:S02]  /*0320*/  FADD R14, -R15.reuse, R10 ;  /* 0x0000000a0f0e7221 */ /* 0x040fe40000000100 */
[----:B-1----:R-:W-:Y:S01]  /*0330*/  FMUL R20, R18, R19 ;  /* 0x0000001312147220 */ /* 0x002fe20000400000 */
[C---:B------:R-:W-:Y:S01]  /*0340*/  FADD R18, -R15.reuse, R9 ;  /* 0x000000090f127221 */ /* 0x040fe20000000100 */
[C---:B------:R-:W-:Y:S01]  /*0350*/  FADD R19, -R15.reuse, R8 ;  /* 0x000000080f137221 */ /* 0x040fe20000000100 */
[----:B------:R-:W-:Y:S01]  /*0360*/  FADD R15, -R15, R11 ;  /* 0x0000000b0f0f7221 */ /* 0x000fe20000000100 */
[-C--:B------:R-:W-:Y:S01]  /*0370*/  FMUL R21, R14, R20.reuse ;  /* 0x000000140e157220 */ /* 0x080fe20000400000 */
[-C--:B------:R-:W-:Y:S01]  /*0380*/  FMUL R18, R18, R20.reuse ;  /* 0x0000001412127220 */ /* 0x080fe20000400000 */
[-C--:B------:R-:W-:Y:S01]  /*0390*/  FMUL R14, R19, R20.reuse ;  /* 0x00000014130e7220 */ /* 0x080fe20000400000 */
[----:B------:R-:W-:Y:S01]  /*03a0*/  FMUL R20, R15, R20 ;  /* 0x000000140f147220 */ /* 0x000fe20000400000 */
[C-C-:B---3--:R-:W-:Y:S01]  /*03b0*/  FFMA R21, R16.reuse, R21, R17.reuse ;  /* 0x0000001510157223 */ /* 0x148fe20000000011 */
[C-C-:B------:R-:W-:Y:S01]  /*03c0*/  FFMA R18, R16.reuse, R18, R17.reuse ;  /* 0x0000001210127223 */ /* 0x140fe20000000011 */
[C-C-:B------:R-:W-:Y:S01]  /*03d0*/  FFMA R15, R16.reuse, R14, R17.reuse ;  /* 0x0000000e100f7223 */ /* 0x140fe20000000011 */
[----:B------:R-:W-:Y:S01]  /*03e0*/  FFMA R20, R16, R20, R17 ;  /* 0x0000001410147223 */ /* 0x000fe20000000011 */
[----:B------:R-:W-:Y:S01]  /*03f0*/  FADD R6, R6, R21 ;  /* 0x0000001506067221 */ /* 0x000fe20000000000 */
[----:B------:R-:W-:Y:S01]  /*0400*/  FADD R5, R5, R18 ;  /* 0x0000001205057221 */ /* 0x000fe20000000000 */
[----:B------:R-:W-:Y:S01]  /*0410*/  FADD R4, R4, R15 ;  /* 0x0000000f04047221 */ /* 0x000fe20000000000 */
[----:B------:R-:W-:Y:S01]  /*0420*/  FADD R7, R7, R20 ;  /* 0x0000001407077221 */ /* 0x000fe20000000000 */
[----:B0-----:R-:W-:Y:S01]  /*0430*/  IMAD.WIDE R12, R0, 0x4, R12 ;  /* 0x00000004000c7825 */ /* 0x001fe200078e020c */
[----:B------:R-:W-:Y:S04]  /*0440*/  STG.E.128 desc[UR4][R2.64], R8 ;  /* 0x0000000802007986 */ /* 0x000fe8000c101d04 */
[----:B------:R-:W-:Y:S01]  /*0450*/  STG.E.128 desc[UR4][R12.64], R4 ;  /* 0x000000040c007986 */ /* 0x000fe2000c101d04 */
[----:B------:R-:W-:Y:S05]  /*0460*/  EXIT ;  /* 0x000000000000794d */ /* 0x000fea0003800000 */
.L_x_0:
[----:B------:R-:W-:-:S00]  /*0470*/  BRA `(.L_x_0) ;  /* 0xfffffffc00fc7947 */ /* 0x000fc0000383ffff */
[----:B------:R-:W-:-:S00]  /*0480*/  NOP ;  /* 0x0000000000007918 */ /* 0x000fc00000000000 */
[----:B------:R-:W-:-:S00]  /*0490*/  NOP ;  /* 0x0000000000007918 */ /* 0x000fc00000000000 */
[----:B------:R-:W-:-:S00]  /*04a0*/  NOP ;  /* 0x0000000000007918 */ /* 0x000fc00000000000 */
[----:B------:R-:W-:-:S00]  /*04b0*/  NOP ;  /* 0x0000000000007918 */ /* 0x000fc00000000000 */
[----:B------:R-:W-:-:S00]  /*04c0*/  NOP ;  /* 0x0000000000007918 */ /* 0x000fc00000000000 */
[----:B------:R-:W-:-:S00]  /*04d0*/  NOP ;  /* 0x0000000000007918 */ /* 0x000fc00000000000 */
[----:B------:R-:W-:-:S00]  /*04e0*/  NOP ;  /* 0x0000000000007918 */ /* 0x000fc00000000000 */
[----:B------:R-:W-:-:S00]  /*04f0*/  NOP ;  /* 0x0000000000007918 */ /* 0x000fc00000000000 */
.L_x_1:


//--------------------- .nv.global.init           --------------------------
	.section	.nv.global.init,"aw",@progbits
.nv.global.init:
	.type		_$_str,@object
	.size		_$_str,(_$_str_$_2 - _$_str)
_$_str:
        /*0000*/ 	.byte	0x5f, 0x5f, 0x43, 0x55, 0x44, 0x41, 0x5f, 0x46, 0x54, 0x5a, 0x00
	.type		_$_str_$_2,@object
	.size		_$_str_$_2,(.L_1 - _$_str_$_2)
_$_str_$_2:
        /*000b*/ 	.byte	0x5f, 0x5f, 0x43, 0x55, 0x44, 0x41, 0x5f, 0x50, 0x52, 0x45, 0x43, 0x5f, 0x53, 0x51, 0x52, 0x54
        /*001b*/ 	.byte	0x00
.L_1:


//--------------------- .nv.constant0.triton_poi_fused__native_batch_norm_legit_no_training_add_convolution_3 --------------------------
	.section	.nv.constant0.triton_poi_fused__native_batch_norm_legit_no_training_add_convolution_3,"a",@progbits
	.sectionflags	@""
	.align	4
.nv.constant0.triton_poi_fused__native_batch_norm_legit_no_training_add_convolution_3:
	.zero		596
